//
// Generated by NVIDIA NVVM Compiler
//
// Compiler Build ID: CL-36424714
// Cuda compilation tools, release 13.0, V13.0.88
// Based on NVVM 20.0.0
//

.version 9.0
.target sm_100
.address_size 64

	// .globl	_Z6kernelPii
.extern .shared .align 16 .b8 sdata[];
.extern .shared .align 16 .b8 idata[];

.visible .entry _Z6kernelPii(
	.param .u64 .ptr .align 1 _Z6kernelPii_param_0,
	.param .u32 _Z6kernelPii_param_1
)
{
	.reg .pred 	%p<2>;
	.reg .b32 	%r<6>;
	.reg .b64 	%rd<5>;

	ld.param.u64 	%rd1, [_Z6kernelPii_param_0];
	ld.param.u32 	%r2, [_Z6kernelPii_param_1];
	mov.u32 	%r3, %ctaid.x;
	mov.u32 	%r4, %nctaid.y;
	mov.u32 	%r5, %ctaid.y;
	mad.lo.s32 	%r1, %r3, %r4, %r5;
	setp.ge.s32 	%p1, %r1, %r2;
	@%p1 bra 	$L__BB0_2;
	cvta.to.global.u64 	%rd2, %rd1;
	mul.wide.s32 	%rd3, %r1, 4;
	add.s64 	%rd4, %rd2, %rd3;
	st.global.u32 	[%rd4], %r1;
$L__BB0_2:
	ret;

}
	// .globl	_Z19distance_to_medoidsPKfS0_Pfi
.visible .entry _Z19distance_to_medoidsPKfS0_Pfi(
	.param .u64 .ptr .align 1 _Z19distance_to_medoidsPKfS0_Pfi_param_0,
	.param .u64 .ptr .align 1 _Z19distance_to_medoidsPKfS0_Pfi_param_1,
	.param .u64 .ptr .align 1 _Z19distance_to_medoidsPKfS0_Pfi_param_2,
	.param .u32 _Z19distance_to_medoidsPKfS0_Pfi_param_3
)
{
	.reg .b32 	%r<9>;
	.reg .b32 	%f<6>;
	.reg .b64 	%rd<13>;

	ld.param.u64 	%rd1, [_Z19distance_to_medoidsPKfS0_Pfi_param_0];
	ld.param.u64 	%rd2, [_Z19distance_to_medoidsPKfS0_Pfi_param_1];
	ld.param.u64 	%rd3, [_Z19distance_to_medoidsPKfS0_Pfi_param_2];
	ld.param.u32 	%r1, [_Z19distance_to_medoidsPKfS0_Pfi_param_3];
	cvta.to.global.u64 	%rd4, %rd3;
	cvta.to.global.u64 	%rd5, %rd2;
	cvta.to.global.u64 	%rd6, %rd1;
	mov.u32 	%r2, %ctaid.x;
	mov.u32 	%r3, %nctaid.y;
	mov.u32 	%r4, %ctaid.y;
	mad.lo.s32 	%r5, %r2, %r3, %r4;
	mov.u32 	%r6, %tid.x;
	mad.lo.s32 	%r7, %r1, %r2, %r6;
	mad.lo.s32 	%r8, %r1, %r4, %r6;
	mul.wide.s32 	%rd7, %r7, 4;
	add.s64 	%rd8, %rd6, %rd7;
	ld.global.f32 	%f1, [%rd8];
	mul.wide.s32 	%rd9, %r8, 4;
	add.s64 	%rd10, %rd5, %rd9;
	ld.global.f32 	%f2, [%rd10];
	sub.f32 	%f3, %f1, %f2;
	mul.f32 	%f4, %f3, %f3;
	mul.wide.s32 	%rd11, %r5, 4;
	add.s64 	%rd12, %rd4, %rd11;
	atom.global.add.f32 	%f5, [%rd12], %f4;
	ret;

}
	// .globl	_Z18min_element_reducePKfPfPi
.visible .entry _Z18min_element_reducePKfPfPi(
	.param .u64 .ptr .align 1 _Z18min_element_reducePKfPfPi_param_0,
	.param .u64 .ptr .align 1 _Z18min_element_reducePKfPfPi_param_1,
	.param .u64 .ptr .align 1 _Z18min_element_reducePKfPfPi_param_2
)
{
	.reg .pred 	%p<6>;
	.reg .b32 	%r<18>;
	.reg .b32 	%f<5>;
	.reg .b64 	%rd<12>;

	ld.param.u64 	%rd3, [_Z18min_element_reducePKfPfPi_param_0];
	ld.param.u64 	%rd1, [_Z18min_element_reducePKfPfPi_param_1];
	ld.param.u64 	%rd2, [_Z18min_element_reducePKfPfPi_param_2];
	cvta.to.global.u64 	%rd4, %rd3;
	mov.u32 	%r1, %tid.x;
	mov.u32 	%r17, %ntid.x;
	mov.u32 	%r3, %ctaid.x;
	mad.lo.s32 	%r9, %r17, %r3, %r1;
	mul.wide.s32 	%rd5, %r9, 4;
	add.s64 	%rd6, %rd4, %rd5;
	ld.global.f32 	%f2, [%rd6];
	shl.b32 	%r10, %r1, 2;
	mov.u32 	%r11, sdata;
	add.s32 	%r4, %r11, %r10;
	st.shared.f32 	[%r4], %f2;
	mov.u32 	%r12, idata;
	add.s32 	%r5, %r12, %r10;
	st.shared.u32 	[%r5], %r9;
	bar.sync 	0;
	setp.lt.u32 	%p1, %r17, 2;
	@%p1 bra 	$L__BB2_5;
$L__BB2_1:
	mov.u32 	%r6, %r17;
	shr.u32 	%r17, %r6, 1;
	setp.ge.u32 	%p2, %r1, %r17;
	@%p2 bra 	$L__BB2_4;
	ld.shared.f32 	%f3, [%r4];
	shl.b32 	%r8, %r17, 2;
	add.s32 	%r13, %r4, %r8;
	ld.shared.f32 	%f1, [%r13];
	setp.leu.f32 	%p3, %f3, %f1;
	@%p3 bra 	$L__BB2_4;
	st.shared.f32 	[%r4], %f1;
	add.s32 	%r14, %r5, %r8;
	ld.shared.u32 	%r15, [%r14];
	st.shared.u32 	[%r5], %r15;
$L__BB2_4:
	bar.sync 	0;
	setp.gt.u32 	%p4, %r6, 3;
	@%p4 bra 	$L__BB2_1;
$L__BB2_5:
	setp.ne.s32 	%p5, %r1, 0;
	@%p5 bra 	$L__BB2_7;
	ld.shared.f32 	%f4, [sdata];
	cvta.to.global.u64 	%rd7, %rd1;
	mul.wide.u32 	%rd8, %r3, 4;
	add.s64 	%rd9, %rd7, %rd8;
	st.global.f32 	[%rd9], %f4;
	ld.shared.u32 	%r16, [idata];
	cvta.to.global.u64 	%rd10, %rd2;
	add.s64 	%rd11, %rd10, %rd8;
	st.global.u32 	[%rd11], %r16;
$L__BB2_7:
	ret;

}


// ===== COMPILED SASS (sm_100) =====

	.target	sm_100

	.elftype	@"ET_EXEC"


//--------------------- .note.nv.tkinfo           --------------------------
	.section	.note.nv.tkinfo,"",@"SHT_NOTE"
	.sectionflags	@"SHF_NOTE_NV_TKINFO"
	.tkinfo
        /*0018*/ 	.word	0x00000002
        /*0030*/ 	.string	""
        /*0030*/ 	.string	"ptxas"
        /*0030*/ 	.string	"Cuda compilation tools, release 13.0, V13.0.88"
        /*0030*/ 	.string	"Build cuda_13.0.r13.0/compiler.36424714_0"
        /*0030*/ 	.string	"-arch sm_100 -m 64 "



//--------------------- .note.nv.cuinfo           --------------------------
	.section	.note.nv.cuinfo,"",@"SHT_NOTE"
	.sectionflags	@"SHF_NOTE_NV_CUINFO"
        /*0018*/ 	.short	0x0002
        /*001a*/ 	.short	0x0064
        /*001c*/ 	.short	0x0082
	.zero		2


//--------------------- .nv.info                  --------------------------
	.section	.nv.info,"",@"SHT_CUDA_INFO"
	.align	4


	//----- nvinfo : EIATTR_REGCOUNT
	.align		4
        /*0000*/ 	.byte	0x04, 0x2f
        /*0002*/ 	.short	(.L_1 - .L_0)
	.align		4
.L_0:
        /*0004*/ 	.word	index@(_Z6kernelPii)
        /*0008*/ 	.word	0x00000008


	//----- nvinfo : EIATTR_FRAME_SIZE
	.align		4
.L_1:
        /*000c*/ 	.byte	0x04, 0x11
        /*000e*/ 	.short	(.L_3 - .L_2)
	.align		4
.L_2:
        /*0010*/ 	.word	index@(_Z6kernelPii)
        /*0014*/ 	.word	0x00000000


	//----- nvinfo : EIATTR_REGCOUNT
	.align		4
.L_3:
        /*0018*/ 	.byte	0x04, 0x2f
        /*001a*/ 	.short	(.L_5 - .L_4)
	.align		4
.L_4:
        /*001c*/ 	.word	index@(_Z19distance_to_medoidsPKfS0_Pfi)
        /*0020*/ 	.word	0x0000000c


	//----- nvinfo : EIATTR_FRAME_SIZE
	.align		4
.L_5:
        /*0024*/ 	.byte	0x04, 0x11
        /*0026*/ 	.short	(.L_7 - .L_6)
	.align		4
.L_6:
        /*0028*/ 	.word	index@(_Z19distance_to_medoidsPKfS0_Pfi)
        /*002c*/ 	.word	0x00000000


	//----- nvinfo : EIATTR_REGCOUNT
	.align		4
.L_7:
        /*0030*/ 	.byte	0x04, 0x2f
        /*0032*/ 	.short	(.L_9 - .L_8)
	.align		4
.L_8:
        /*0034*/ 	.word	index@(_Z18min_element_reducePKfPfPi)
        /*0038*/ 	.word	0x0000000c


	//----- nvinfo : EIATTR_FRAME_SIZE
	.align		4
.L_9:
        /*003c*/ 	.byte	0x04, 0x11
        /*003e*/ 	.short	(.L_11 - .L_10)
	.align		4
.L_10:
        /*0040*/ 	.word	index@(_Z18min_element_reducePKfPfPi)
        /*0044*/ 	.word	0x00000000


	//----- nvinfo : EIATTR_MIN_STACK_SIZE
	.align		4
.L_11:
        /*0048*/ 	.byte	0x04, 0x12
        /*004a*/ 	.short	(.L_13 - .L_12)
	.align		4
.L_12:
        /*004c*/ 	.word	index@(_Z18min_element_reducePKfPfPi)
        /*0050*/ 	.word	0x00000000


	//----- nvinfo : EIATTR_MIN_STACK_SIZE
	.align		4
.L_13:
        /*0054*/ 	.byte	0x04, 0x12
        /*0056*/ 	.short	(.L_15 - .L_14)
	.align		4
.L_14:
        /*0058*/ 	.word	index@(_Z19distance_to_medoidsPKfS0_Pfi)
        /*005c*/ 	.word	0x00000000


	//----- nvinfo : EIATTR_MIN_STACK_SIZE
	.align		4
.L_15:
        /*0060*/ 	.byte	0x04, 0x12
        /*0062*/ 	.short	(.L_17 - .L_16)
	.align		4
.L_16:
        /*0064*/ 	.word	index@(_Z6kernelPii)
        /*0068*/ 	.word	0x00000000
.L_17:


//--------------------- .nv.compat                --------------------------
	.section	.nv.compat,"",@"SHT_CUDA_COMPAT_INFO"
	.align	4
        /*0000*/ 	.byte	0x02, 0x09, 0x00, 0x00, 0x02, 0x02, 0x01, 0x00, 0x02, 0x05, 0x05, 0x00, 0x03, 0x07, 0x01, 0x01
        /*0010*/ 	.byte	0x02, 0x03, 0x00, 0x00, 0x02, 0x06, 0x01, 0x00, 0x04, 0x0b, 0x08, 0x00, 0x09, 0x00, 0x00, 0x00
        /*0020*/ 	.byte	0x00, 0x00, 0x00, 0x00


//--------------------- .nv.info._Z18min_element_reducePKfPfPi --------------------------
	.section	.nv.info._Z18min_element_reducePKfPfPi,"",@"SHT_CUDA_INFO"
	.sectionflags	@""
	.align	4


	//----- nvinfo : EIATTR_CUDA_API_VERSION
	.align		4
        /*0000*/ 	.byte	0x04, 0x37
        /*0002*/ 	.short	(.L_19 - .L_18)
.L_18:
        /*0004*/ 	.word	0x00000082


	//----- nvinfo : EIATTR_KPARAM_INFO
	.align		4
.L_19:
        /*0008*/ 	.byte	0x04, 0x17
        /*000a*/ 	.short	(.L_21 - .L_20)
.L_20:
        /*000c*/ 	.word	0x00000000
        /*0010*/ 	.short	0x0002
        /*0012*/ 	.short	0x0010
        /*0014*/ 	.byte	0x00, 0xf5, 0x21, 0x00


	//----- nvinfo : EIATTR_KPARAM_INFO
	.align		4
.L_21:
        /*0018*/ 	.byte	0x04, 0x17
        /*001a*/ 	.short	(.L_23 - .L_22)
.L_22:
        /*001c*/ 	.word	0x00000000
        /*0020*/ 	.short	0x0001
        /*0022*/ 	.short	0x0008
        /*0024*/ 	.byte	0x00, 0xf5, 0x21, 0x00


	//----- nvinfo : EIATTR_KPARAM_INFO
	.align		4
.L_23:
        /*0028*/ 	.byte	0x04, 0x17
        /*002a*/ 	.short	(.L_25 - .L_24)
.L_24:
        /*002c*/ 	.word	0x00000000
        /*0030*/ 	.short	0x0000
        /*0032*/ 	.short	0x0000
        /*0034*/ 	.byte	0x00, 0xf5, 0x21, 0x00


	//----- nvinfo : EIATTR_SPARSE_MMA_MASK
	.align		4
.L_25:
        /*0038*/ 	.byte	0x03, 0x50
        /*003a*/ 	.short	0x0000


	//----- nvinfo : EIATTR_MAXREG_COUNT
	.align		4
        /*003c*/ 	.byte	0x03, 0x1b
        /*003e*/ 	.short	0x00ff


	//----- nvinfo : EIATTR_NUM_BARRIERS
	.align		4
        /*0040*/ 	.byte	0x02, 0x4c
        /*0042*/ 	.byte	0x01
	.zero		1


	//----- nvinfo : EIATTR_MERCURY_ISA_VERSION
	.align		4
        /*0044*/ 	.byte	0x03, 0x5f
        /*0046*/ 	.short	0x0101


	//----- nvinfo : EIATTR_VRC_CTA_INIT_COUNT
	.align		4
        /*0048*/ 	.byte	0x02, 0x4a
	.zero		1
	.zero		1


	//----- nvinfo : EIATTR_EXIT_INSTR_OFFSETS
	.align		4
        /*004c*/ 	.byte	0x04, 0x1c
        /*004e*/ 	.short	(.L_27 - .L_26)


	//   ....[0]....
.L_26:
        /*0050*/ 	.word	0x00000200


	//   ....[1]....
        /*0054*/ 	.word	0x000002b0


	//----- nvinfo : EIATTR_CRS_STACK_SIZE
	.align		4
.L_27:
        /*0058*/ 	.byte	0x04, 0x1e
        /*005a*/ 	.short	(.L_29 - .L_28)
.L_28:
        /*005c*/ 	.word	0x00000000


	//----- nvinfo : EIATTR_CBANK_PARAM_SIZE
	.align		4
.L_29:
        /*0060*/ 	.byte	0x03, 0x19
        /*0062*/ 	.short	0x0018


	//----- nvinfo : EIATTR_PARAM_CBANK
	.align		4
        /*0064*/ 	.byte	0x04, 0x0a
        /*0066*/ 	.short	(.L_31 - .L_30)
	.align		4
.L_30:
        /*0068*/ 	.word	index@(.nv.constant0._Z18min_element_reducePKfPfPi)
        /*006c*/ 	.short	0x0380
        /*006e*/ 	.short	0x0018


	//----- nvinfo : EIATTR_SW_WAR
	.align		4
.L_31:
        /*0070*/ 	.byte	0x04, 0x36
        /*0072*/ 	.short	(.L_33 - .L_32)
.L_32:
        /*0074*/ 	.word	0x00000008
.L_33:


//--------------------- .nv.info._Z19distance_to_medoidsPKfS0_Pfi --------------------------
	.section	.nv.info._Z19distance_to_medoidsPKfS0_Pfi,"",@"SHT_CUDA_INFO"
	.sectionflags	@""
	.align	4


	//----- nvinfo : EIATTR_CUDA_API_VERSION
	.align		4
        /*0000*/ 	.byte	0x04, 0x37
        /*0002*/ 	.short	(.L_35 - .L_34)
.L_34:
        /*0004*/ 	.word	0x00000082


	//----- nvinfo : EIATTR_KPARAM_INFO
	.align		4
.L_35:
        /*0008*/ 	.byte	0x04, 0x17
        /*000a*/ 	.short	(.L_37 - .L_36)
.L_36:
        /*000c*/ 	.word	0x00000000
        /*0010*/ 	.short	0x0003
        /*0012*/ 	.short	0x0018
        /*0014*/ 	.byte	0x00, 0xf0, 0x11, 0x00


	//----- nvinfo : EIATTR_KPARAM_INFO
	.align		4
.L_37:
        /*0018*/ 	.byte	0x04, 0x17
        /*001a*/ 	.short	(.L_39 - .L_38)
.L_38:
        /*001c*/ 	.word	0x00000000
        /*0020*/ 	.short	0x0002
        /*0022*/ 	.short	0x0010
        /*0024*/ 	.byte	0x00, 0xf5, 0x21, 0x00


	//----- nvinfo : EIATTR_KPARAM_INFO
	.align		4
.L_39:
        /*0028*/ 	.byte	0x04, 0x17
        /*002a*/ 	.short	(.L_41 - .L_40)
.L_40:
        /*002c*/ 	.word	0x00000000
        /*0030*/ 	.short	0x0001
        /*0032*/ 	.short	0x0008
        /*0034*/ 	.byte	0x00, 0xf5, 0x21, 0x00


	//----- nvinfo : EIATTR_KPARAM_INFO
	.align		4
.L_41:
        /*0038*/ 	.byte	0x04, 0x17
        /*003a*/ 	.short	(.L_43 - .L_42)
.L_42:
        /*003c*/ 	.word	0x00000000
        /*0040*/ 	.short	0x0000
        /*0042*/ 	.short	0x0000
        /*0044*/ 	.byte	0x00, 0xf5, 0x21, 0x00


	//----- nvinfo : EIATTR_SPARSE_MMA_MASK
	.align		4
.L_43:
        /*0048*/ 	.byte	0x03, 0x50
        /*004a*/ 	.short	0x0000


	//----- nvinfo : EIATTR_MAXREG_COUNT
	.align		4
        /*004c*/ 	.byte	0x03, 0x1b
        /*004e*/ 	.short	0x00ff


	//----- nvinfo : EIATTR_MERCURY_ISA_VERSION
	.align		4
        /*0050*/ 	.byte	0x03, 0x5f
        /*0052*/ 	.short	0x0101


	//----- nvinfo : EIATTR_VRC_CTA_INIT_COUNT
	.align		4
        /*0054*/ 	.byte	0x02, 0x4a
	.zero		1
	.zero		1


	//----- nvinfo : EIATTR_EXIT_INSTR_OFFSETS
	.align		4
        /*0058*/ 	.byte	0x04, 0x1c
        /*005a*/ 	.short	(.L_45 - .L_44)


	//   ....[0]....
.L_44:
        /*005c*/ 	.word	0x00000150


	//----- nvinfo : EIATTR_CBANK_PARAM_SIZE
	.align		4
.L_45:
        /*0060*/ 	.byte	0x03, 0x19
        /*0062*/ 	.short	0x001c


	//----- nvinfo : EIATTR_PARAM_CBANK
	.align		4
        /*0064*/ 	.byte	0x04, 0x0a
        /*0066*/ 	.short	(.L_47 - .L_46)
	.align		4
.L_46:
        /*0068*/ 	.word	index@(.nv.constant0._Z19distance_to_medoidsPKfS0_Pfi)
        /*006c*/ 	.short	0x0380
        /*006e*/ 	.short	0x001c


	//----- nvinfo : EIATTR_SW_WAR
	.align		4
.L_47:
        /*0070*/ 	.byte	0x04, 0x36
        /*0072*/ 	.short	(.L_49 - .L_48)
.L_48:
        /*0074*/ 	.word	0x00000008
.L_49:


//--------------------- .nv.info._Z6kernelPii     --------------------------
	.section	.nv.info._Z6kernelPii,"",@"SHT_CUDA_INFO"
	.sectionflags	@""
	.align	4


	//----- nvinfo : EIATTR_CUDA_API_VERSION
	.align		4
        /*0000*/ 	.byte	0x04, 0x37
        /*0002*/ 	.short	(.L_51 - .L_50)
.L_50:
        /*0004*/ 	.word	0x00000082


	//----- nvinfo : EIATTR_KPARAM_INFO
	.align		4
.L_51:
        /*0008*/ 	.byte	0x04, 0x17
        /*000a*/ 	.short	(.L_53 - .L_52)
.L_52:
        /*000c*/ 	.word	0x00000000
        /*0010*/ 	.short	0x0001
        /*0012*/ 	.short	0x0008
        /*0014*/ 	.byte	0x00, 0xf0, 0x11, 0x00


	//----- nvinfo : EIATTR_KPARAM_INFO
	.align		4
.L_53:
        /*0018*/ 	.byte	0x04, 0x17
        /*001a*/ 	.short	(.L_55 - .L_54)
.L_54:
        /*001c*/ 	.word	0x00000000
        /*0020*/ 	.short	0x0000
        /*0022*/ 	.short	0x0000
        /*0024*/ 	.byte	0x00, 0xf5, 0x21, 0x00


	//----- nvinfo : EIATTR_SPARSE_MMA_MASK
	.align		4
.L_55:
        /*0028*/ 	.byte	0x03, 0x50
        /*002a*/ 	.short	0x0000


	//----- nvinfo : EIATTR_MAXREG_COUNT
	.align		4
        /*002c*/ 	.byte	0x03, 0x1b
        /*002e*/ 	.short	0x00ff


	//----- nvinfo : EIATTR_MERCURY_ISA_VERSION
	.align		4
        /*0030*/ 	.byte	0x03, 0x5f
        /*0032*/ 	.short	0x0101


	//----- nvinfo : EIATTR_VRC_CTA_INIT_COUNT
	.align		4
        /*0034*/ 	.byte	0x02, 0x4a
	.zero		1
	.zero		1


	//----- nvinfo : EIATTR_EXIT_INSTR_OFFSETS
	.align		4
        /*0038*/ 	.byte	0x04, 0x1c
        /*003a*/ 	.short	(.L_57 - .L_56)


	//   ....[0]....
.L_56:
        /*003c*/ 	.word	0x00000070


	//   ....[1]....
        /*0040*/ 	.word	0x000000c0


	//----- nvinfo : EIATTR_CBANK_PARAM_SIZE
	.align		4
.L_57:
        /*0044*/ 	.byte	0x03, 0x19
        /*0046*/ 	.short	0x000c


	//----- nvinfo : EIATTR_PARAM_CBANK
	.align		4
        /*0048*/ 	.byte	0x04, 0x0a
        /*004a*/ 	.short	(.L_59 - .L_58)
	.align		4
.L_58:
        /*004c*/ 	.word	index@(.nv.constant0._Z6kernelPii)
        /*0050*/ 	.short	0x0380
        /*0052*/ 	.short	0x000c


	//----- nvinfo : EIATTR_SW_WAR
	.align		4
.L_59:
        /*0054*/ 	.byte	0x04, 0x36
        /*0056*/ 	.short	(.L_61 - .L_60)
.L_60:
        /*0058*/ 	.word	0x00000008
.L_61:


//--------------------- .nv.callgraph             --------------------------
	.section	.nv.callgraph,"",@"SHT_CUDA_CALLGRAPH"
	.align	4
	.sectionentsize	8
	.align		4
        /*0000*/ 	.word	0x00000000
	.align		4
        /*0004*/ 	.word	0xffffffff
	.align		4
        /*0008*/ 	.word	0x00000000
	.align		4
        /*000c*/ 	.word	0xfffffffe
	.align		4
        /*0010*/ 	.word	0x00000000
	.align		4
        /*0014*/ 	.word	0xfffffffd
	.align		4
        /*0018*/ 	.word	0x00000000
	.align		4
        /*001c*/ 	.word	0xfffffffc


//--------------------- .text._Z18min_element_reducePKfPfPi --------------------------
	.section	.text._Z18min_element_reducePKfPfPi,"ax",@progbits
	.align	128
        .global         _Z18min_element_reducePKfPfPi
        .type           _Z18min_element_reducePKfPfPi,@function
        .size           _Z18min_element_reducePKfPfPi,(.L_x_7 - _Z18min_element_reducePKfPfPi)
        .other          _Z18min_element_reducePKfPfPi,@"STO_CUDA_ENTRY STV_DEFAULT"
_Z18min_element_reducePKfPfPi:
.text._Z18min_element_reducePKfPfPi:
[----:B------:R-:W-:Y:S01]  /*0000*/  LDC R1, c[0x0][0x37c] ;  /* 0x0000df00ff017b82 */ /* 0x000fe20000000800 */
[----:B------:R-:W0:Y:S07]  /*0010*/  S2R R5, SR_TID.X ;  /* 0x0000000000057919 */ /* 0x000e2e0000002100 */
[----:B------:R-:W1:Y:S01]  /*0020*/  S2UR UR5, SR_CgaCtaId ;  /* 0x00000000000579c3 */ /* 0x000e620000008800 */
[----:B------:R-:W2:Y:S01]  /*0030*/  LDCU UR8, c[0x0][0x360] ;  /* 0x00006c00ff0877ac */ /* 0x000ea20008000800 */
[----:B------:R-:W3:Y:S01]  /*0040*/  S2R R9, SR_CTAID.X ;  /* 0x0000000000097919 */ /* 0x000ee20000002500 */
[----:B------:R-:W-:Y:S01]  /*0050*/  UMOV UR4, 0x400 ;  /* 0x0000040000047882 */ /* 0x000fe20000000000 */
[----:B------:R-:W4:Y:S01]  /*0060*/  LDCU.64 UR6, c[0x0][0x358] ;  /* 0x00006b00ff0677ac */ /* 0x000f220008000a00 */
[----:B--2---:R-:W-:-:S02]  /*0070*/  UISETP.GE.U32.AND UP0, UPT, UR8, 0x2, UPT ;  /* 0x000000020800788c */ /* 0x004fc4000bf06070 */
[----:B-1----:R-:W-:-:S06]  /*0080*/  ULEA UR4, UR5, UR4, 0x18 ;  /* 0x0000000405047291 */ /* 0x002fcc000f8ec0ff */
[----:B0-----:R-:W-:Y:S01]  /*0090*/  LEA R3, R5, UR4, 0x2 ;  /* 0x0000000405037c11 */ /* 0x001fe2000f8e10ff */
[----:B---3--:R-:W-:-:S05]  /*00a0*/  IMAD R0, R9, UR8, R5 ;  /* 0x0000000809007c24 */ /* 0x008fca000f8e0205 */
[----:B------:R0:W-:Y:S01]  /*00b0*/  STS [R3], R0 ;  /* 0x0000000003007388 */ /* 0x0001e20000000800 */
[----:B------:R-:W-:Y:S06]  /*00c0*/  BAR.SYNC.DEFER_BLOCKING 0x0 ;  /* 0x0000000000007b1d */ /* 0x000fec0000010000 */
[----:B----4-:R-:W-:Y:S05]  /*00d0*/  BRA.U !UP0, `(.L_x_0) ;  /* 0x0000000108447547 */ /* 0x010fea000b800000 */
[----:B0-----:R-:W-:-:S07]  /*00e0*/  IMAD.U32 R0, RZ, RZ, UR8 ;  /* 0x00000008ff007e24 */ /* 0x001fce000f8e00ff */
.L_x_3:
[--C-:B------:R-:W-:Y:S01]  /*00f0*/  IMAD.MOV.U32 R6, RZ, RZ, R0.reuse ;  /* 0x000000ffff067224 */ /* 0x100fe200078e0000 */
[----:B------:R-:W-:Y:S01]  /*0100*/  SHF.R.U32.HI R0, RZ, 0x1, R0 ;  /* 0x00000001ff007819 */ /* 0x000fe20000011600 */
[----:B------:R-:W-:Y:S03]  /*0110*/  BSSY.RECONVERGENT B0, `(.L_x_1) ;  /* 0x000000a000007945 */ /* 0x000fe60003800200 */
[----:B------:R-:W-:-:S13]  /*0120*/  ISETP.GE.U32.AND P0, PT, R5, R0, PT ;  /* 0x000000000500720c */ /* 0x000fda0003f06070 */
[----:B0-----:R-:W-:Y:S05]  /*0130*/  @P0 BRA `(.L_x_2) ;  /* 0x00000000001c0947 */ /* 0x001fea0003800000 */
[----:B------:R-:W-:Y:S01]  /*0140*/  IMAD R4, R0, 0x4, R3 ;  /* 0x0000000400047824 */ /* 0x000fe200078e0203 */
[----:B------:R-:W-:Y:S04]  /*0150*/  LDS R2, [R3] ;  /* 0x0000000003027984 */ /* 0x000fe80000000800 */
[----:B------:R-:W0:Y:S02]  /*0160*/  LDS R7, [R4] ;  /* 0x0000000004077984 */ /* 0x000e240000000800 */
[----:B0-----:R-:W-:-:S13]  /*0170*/  FSETP.GT.AND P0, PT, R2, R7, PT ;  /* 0x000000070200720b */ /* 0x001fda0003f04000 */
[----:B------:R-:W-:Y:S04]  /*0180*/  @P0 STS [R3], R7 ;  /* 0x0000000703000388 */ /* 0x000fe80000000800 */
[----:B------:R-:W0:Y:S04]  /*0190*/  @P0 LDS R2, [R4] ;  /* 0x0000000004020984 */ /* 0x000e280000000800 */
[----:B0-----:R0:W-:Y:S02]  /*01a0*/  @P0 STS [R3], R2 ;  /* 0x0000000203000388 */ /* 0x0011e40000000800 */
.L_x_2:
[----:B------:R-:W-:Y:S05]  /*01b0*/  BSYNC.RECONVERGENT B0 ;  /* 0x0000000000007941 */ /* 0x000fea0003800200 */
.L_x_1:
[----:B------:R-:W-:Y:S01]  /*01c0*/  BAR.SYNC.DEFER_BLOCKING 0x0 ;  /* 0x0000000000007b1d */ /* 0x000fe20000010000 */
[----:B------:R-:W-:-:S13]  /*01d0*/  ISETP.GT.U32.AND P0, PT, R6, 0x3, PT ;  /* 0x000000030600780c */ /* 0x000fda0003f04070 */
[----:B------:R-:W-:Y:S05]  /*01e0*/  @P0 BRA `(.L_x_3) ;  /* 0xfffffffc00c00947 */ /* 0x000fea000383ffff */
.L_x_0:
[----:B------:R-:W-:-:S13]  /*01f0*/  ISETP.NE.AND P0, PT, R5, RZ, PT ;  /* 0x000000ff0500720c */ /* 0x000fda0003f05270 */
[----:B------:R-:W-:Y:S05]  /*0200*/  @P0 EXIT ;  /* 0x000000000000094d */ /* 0x000fea0003800000 */
[----:B------:R-:W1:Y:S01]  /*0210*/  S2UR UR5, SR_CgaCtaId ;  /* 0x00000000000579c3 */ /* 0x000e620000008800 */
[----:B------:R-:W-:-:S07]  /*0220*/  UMOV UR4, 0x400 ;  /* 0x0000040000047882 */ /* 0x000fce0000000000 */
[----:B0-----:R-:W0:Y:S08]  /*0230*/  LDC.64 R2, c[0x0][0x388] ;  /* 0x0000e200ff027b82 */ /* 0x001e300000000a00 */
[----:B------:R-:W2:Y:S01]  /*0240*/  LDC.64 R4, c[0x0][0x390] ;  /* 0x0000e400ff047b82 */ /* 0x000ea20000000a00 */
[----:B-1----:R-:W-:Y:S01]  /*0250*/  ULEA UR4, UR5, UR4, 0x18 ;  /* 0x0000000405047291 */ /* 0x002fe2000f8ec0ff */
[----:B0-----:R-:W-:-:S08]  /*0260*/  IMAD.WIDE.U32 R2, R9, 0x4, R2 ;  /* 0x0000000409027825 */ /* 0x001fd000078e0002 */
[----:B------:R-:W0:Y:S01]  /*0270*/  LDS R7, [UR4] ;  /* 0x00000004ff077984 */ /* 0x000e220008000800 */
[----:B--2---:R-:W-:-:S03]  /*0280*/  IMAD.WIDE.U32 R4, R9, 0x4, R4 ;  /* 0x0000000409047825 */ /* 0x004fc600078e0004 */
[----:B0-----:R-:W-:Y:S04]  /*0290*/  STG.E desc[UR6][R2.64], R7 ;  /* 0x0000000702007986 */ /* 0x001fe8000c101906 */
[----:B------:R-:W-:Y:S01]  /*02a0*/  STG.E desc[UR6][R4.64], R7 ;  /* 0x0000000704007986 */ /* 0x000fe2000c101906 */
[----:B------:R-:W-:Y:S05]  /*02b0*/  EXIT ;  /* 0x000000000000794d */ /* 0x000fea0003800000 */
.L_x_4:
[----:B------:R-:W-:-:S00]  /*02c0*/  BRA `(.L_x_4) ;  /* 0xfffffffc00fc7947 */ /* 0x000fc0000383ffff */
[----:B------:R-:W-:-:S00]  /*02d0*/  NOP ;  /* 0x0000000000007918 */ /* 0x000fc00000000000 */
        /* <DEDUP_REMOVED lines=10> */
.L_x_7:


//--------------------- .text._Z19distance_to_medoidsPKfS0_Pfi --------------------------
	.section	.text._Z19distance_to_medoidsPKfS0_Pfi,"ax",@progbits
	.align	128
        .global         _Z19distance_to_medoidsPKfS0_Pfi
        .type           _Z19distance_to_medoidsPKfS0_Pfi,@function
        .size           _Z19distance_to_medoidsPKfS0_Pfi,(.L_x_8 - _Z19distance_to_medoidsPKfS0_Pfi)
        .other          _Z19distance_to_medoidsPKfS0_Pfi,@"STO_CUDA_ENTRY STV_DEFAULT"
_Z19distance_to_medoidsPKfS0_Pfi:
.text._Z19distance_to_medoidsPKfS0_Pfi:
[----:B------:R-:W-:Y:S01]  /*0000*/  LDC R1, c[0x0][0x37c] ;  /* 0x0000df00ff017b82 */ /* 0x000fe20000000800 */
[----:B------:R-:W0:Y:S07]  /*0010*/  S2R R0, SR_CTAID.Y ;  /* 0x0000000000007919 */ /* 0x000e2e0000002600 */
[----:B------:R-:W0:Y:S01]  /*0020*/  LDC R6, c[0x0][0x398] ;  /* 0x0000e600ff067b82 */ /* 0x000e220000000800 */
[----:B------:R-:W1:Y:S01]  /*0030*/  LDCU.64 UR4, c[0x0][0x358] ;  /* 0x00006b00ff0477ac */ /* 0x000e620008000a00 */
[----:B------:R-:W0:Y:S06]  /*0040*/  S2R R7, SR_TID.X ;  /* 0x0000000000077919 */ /* 0x000e2c0000002100 */
[----:B------:R-:W2:Y:S08]  /*0050*/  S2UR UR6, SR_CTAID.X ;  /* 0x00000000000679c3 */ /* 0x000eb00000002500 */
[----:B------:R-:W3:Y:S08]  /*0060*/  LDC.64 R4, c[0x0][0x388] ;  /* 0x0000e200ff047b82 */ /* 0x000ef00000000a00 */
[----:B------:R-:W4:Y:S01]  /*0070*/  LDC.64 R2, c[0x0][0x380] ;  /* 0x0000e000ff027b82 */ /* 0x000f220000000a00 */
[----:B0-----:R-:W-:-:S02]  /*0080*/  IMAD R9, R0, R6, R7 ;  /* 0x0000000600097224 */ /* 0x001fc400078e0207 */
[----:B--2---:R-:W-:Y:S02]  /*0090*/  IMAD R7, R6, UR6, R7 ;  /* 0x0000000606077c24 */ /* 0x004fe4000f8e0207 */
[----:B---3--:R-:W-:-:S06]  /*00a0*/  IMAD.WIDE R4, R9, 0x4, R4 ;  /* 0x0000000409047825 */ /* 0x008fcc00078e0204 */
[----:B-1----:R-:W2:Y:S01]  /*00b0*/  LDG.E R5, desc[UR4][R4.64] ;  /* 0x0000000404057981 */ /* 0x002ea2000c1e1900 */
[----:B----4-:R-:W-:Y:S01]  /*00c0*/  IMAD.WIDE R2, R7, 0x4, R2 ;  /* 0x0000000407027825 */ /* 0x010fe200078e0202 */
[----:B------:R-:W0:Y:S05]  /*00d0*/  LDC R9, c[0x0][0x374] ;  /* 0x0000dd00ff097b82 */ /* 0x000e2a0000000800 */
[----:B------:R-:W2:Y:S03]  /*00e0*/  LDG.E R2, desc[UR4][R2.64] ;  /* 0x0000000402027981 */ /* 0x000ea6000c1e1900 */
[----:B------:R-:W1:Y:S01]  /*00f0*/  LDC.64 R6, c[0x0][0x390] ;  /* 0x0000e400ff067b82 */ /* 0x000e620000000a00 */
[----:B0-----:R-:W-:-:S04]  /*0100*/  IMAD R9, R9, UR6, R0 ;  /* 0x0000000609097c24 */ /* 0x001fc8000f8e0200 */
[----:B-1----:R-:W-:-:S04]  /*0110*/  IMAD.WIDE R6, R9, 0x4, R6 ;  /* 0x0000000409067825 */ /* 0x002fc800078e0206 */
[----:B--2---:R-:W-:-:S04]  /*0120*/  FADD R0, R2, -R5 ;  /* 0x8000000502007221 */ /* 0x004fc80000000000 */
[----:B------:R-:W-:-:S05]  /*0130*/  FMUL R9, R0, R0 ;  /* 0x0000000000097220 */ /* 0x000fca0000400000 */
[----:B------:R-:W-:Y:S01]  /*0140*/  REDG.E.ADD.F32.FTZ.RN.STRONG.GPU desc[UR4][R6.64], R9 ;  /* 0x00000009060079a6 */ /* 0x000fe2000c12f304 */
[----:B------:R-:W-:Y:S05]  /*0150*/  EXIT ;  /* 0x000000000000794d */ /* 0x000fea0003800000 */
.L_x_5:
        /* <DEDUP_REMOVED lines=10> */
.L_x_8:


//--------------------- .text._Z6kernelPii        --------------------------
	.section	.text._Z6kernelPii,"ax",@progbits
	.align	128
        .global         _Z6kernelPii
        .type           _Z6kernelPii,@function
        .size           _Z6kernelPii,(.L_x_9 - _Z6kernelPii)
        .other          _Z6kernelPii,@"STO_CUDA_ENTRY STV_DEFAULT"
_Z6kernelPii:
.text._Z6kernelPii:
[----:B------:R-:W-:Y:S01]  /*0000*/  LDC R1, c[0x0][0x37c] ;  /* 0x0000df00ff017b82 */ /* 0x000fe20000000800 */
[----:B------:R-:W0:Y:S07]  /*0010*/  S2R R0, SR_CTAID.Y ;  /* 0x0000000000007919 */ /* 0x000e2e0000002600 */
[----:B------:R-:W0:Y:S01]  /*0020*/  S2UR UR4, SR_CTAID.X ;  /* 0x00000000000479c3 */ /* 0x000e220000002500 */
[----:B------:R-:W1:Y:S07]  /*0030*/  LDCU UR5, c[0x0][0x388] ;  /* 0x00007100ff0577ac */ /* 0x000e6e0008000800 */
[----:B------:R-:W0:Y:S02]  /*0040*/  LDC R5, c[0x0][0x374] ;  /* 0x0000dd00ff057b82 */ /* 0x000e240000000800 */
[----:B0-----:R-:W-:-:S05]  /*0050*/  IMAD R5, R5, UR4, R0 ;  /* 0x0000000405057c24 */ /* 0x001fca000f8e0200 */
[----:B-1----:R-:W-:-:S13]  /*0060*/  ISETP.GE.AND P0, PT, R5, UR5, PT ;  /* 0x0000000505007c0c */ /* 0x002fda000bf06270 */
[----:B------:R-:W-:Y:S05]  /*0070*/  @P0 EXIT ;  /* 0x000000000000094d */ /* 0x000fea0003800000 */
[----:B------:R-:W0:Y:S01]  /*0080*/  LDC.64 R2, c[0x0][0x380] ;  /* 0x0000e000ff027b82 */ /* 0x000e220000000a00 */
[----:B------:R-:W1:Y:S01]  /*0090*/  LDCU.64 UR4, c[0x0][0x358] ;  /* 0x00006b00ff0477ac */ /* 0x000e620008000a00 */
[----:B0-----:R-:W-:-:S05]  /*00a0*/  IMAD.WIDE R2, R5, 0x4, R2 ;  /* 0x0000000405027825 */ /* 0x001fca00078e0202 */
[----:B-1----:R-:W-:Y:S01]  /*00b0*/  STG.E desc[UR4][R2.64], R5 ;  /* 0x0000000502007986 */ /* 0x002fe2000c101904 */
[----:B------:R-:W-:Y:S05]  /*00c0*/  EXIT ;  /* 0x000000000000794d */ /* 0x000fea0003800000 */
.L_x_6:
        /* <DEDUP_REMOVED lines=11> */
.L_x_9:


//--------------------- .nv.shared._Z18min_element_reducePKfPfPi --------------------------
	.section	.nv.shared._Z18min_element_reducePKfPfPi,"aw",@nobits
	.sectionflags	@""
	.align	16
	.zero		1024


//--------------------- .nv.shared.reserved.0     --------------------------
	.section	.nv.shared.reserved.0,"aw",@nobits
	.weak		__nv_reservedSMEM_offset_0_alias
	.size		__nv_reservedSMEM_offset_0_alias, 0, 64
	.other		__nv_reservedSMEM_offset_0_alias,@"STO_CUDA_RESERVED_SHARED STV_DEFAULT"
__nv_reservedSMEM_offset_0_alias:
	.zero		0
	.zero		64


//--------------------- .nv.shared._Z19distance_to_medoidsPKfS0_Pfi --------------------------
	.section	.nv.shared._Z19distance_to_medoidsPKfS0_Pfi,"aw",@nobits
	.sectionflags	@""
	.align	16
	.zero		1024


//--------------------- .nv.shared._Z6kernelPii   --------------------------
	.section	.nv.shared._Z6kernelPii,"aw",@nobits
	.sectionflags	@""
	.align	16
	.zero		1024


//--------------------- .nv.constant0._Z18min_element_reducePKfPfPi --------------------------
	.section	.nv.constant0._Z18min_element_reducePKfPfPi,"a",@progbits
	.sectionflags	@""
	.align	4
.nv.constant0._Z18min_element_reducePKfPfPi:
	.zero		920


//--------------------- .nv.constant0._Z19distance_to_medoidsPKfS0_Pfi --------------------------
	.section	.nv.constant0._Z19distance_to_medoidsPKfS0_Pfi,"a",@progbits
	.sectionflags	@""
	.align	4
.nv.constant0._Z19distance_to_medoidsPKfS0_Pfi:
	.zero		924


//--------------------- .nv.constant0._Z6kernelPii --------------------------
	.section	.nv.constant0._Z6kernelPii,"a",@progbits
	.sectionflags	@""
	.align	4
.nv.constant0._Z6kernelPii:
	.zero		908


//--------------------- SYMBOLS --------------------------

	.type		.nv.reservedSmem.offset0,@object
	.size		.nv.reservedSmem.offset0,0x4
	.type		.nv.reservedSmem.cap,@object
	.size		.nv.reservedSmem.cap,0x4
